//
// Generated by NVIDIA NVVM Compiler
//
// Compiler Build ID: CL-36424714
// Cuda compilation tools, release 13.0, V13.0.88
// Based on NVVM 20.0.0
//

.version 9.0
.target sm_100
.address_size 64

	// .globl	_Z12score_kerneliPKddPd

.visible .entry _Z12score_kerneliPKddPd(
	.param .u32 _Z12score_kerneliPKddPd_param_0,
	.param .u64 .ptr .align 1 _Z12score_kerneliPKddPd_param_1,
	.param .f64 _Z12score_kerneliPKddPd_param_2,
	.param .u64 .ptr .align 1 _Z12score_kerneliPKddPd_param_3
)
{
	.reg .pred 	%p<5>;
	.reg .b32 	%r<21>;
	.reg .b32 	%f<3>;
	.reg .b64 	%rd<9>;
	.reg .b64 	%fd<32>;

	ld.param.u32 	%r5, [_Z12score_kerneliPKddPd_param_0];
	ld.param.u64 	%rd1, [_Z12score_kerneliPKddPd_param_1];
	ld.param.f64 	%fd6, [_Z12score_kerneliPKddPd_param_2];
	ld.param.u64 	%rd2, [_Z12score_kerneliPKddPd_param_3];
	mov.u32 	%r6, %tid.x;
	mov.u32 	%r7, %ctaid.x;
	mov.u32 	%r8, %ntid.x;
	mad.lo.s32 	%r1, %r7, %r8, %r6;
	setp.ge.s32 	%p1, %r1, %r5;
	@%p1 bra 	$L__BB0_5;
	cvta.to.global.u64 	%rd3, %rd1;
	mul.wide.u32 	%rd4, %r1, 8;
	add.s64 	%rd5, %rd3, %rd4;
	ld.global.f64 	%fd7, [%rd5];
	add.f64 	%fd1, %fd6, %fd7;
	neg.f64 	%fd8, %fd1;
	fma.rn.f64 	%fd9, %fd1, 0dBFF71547652B82FE, 0d4338000000000000;
	{
	.reg .b32 %temp; 
	mov.b64 	{%r2, %temp}, %fd9;
	}
	mov.f64 	%fd10, 0dC338000000000000;
	add.rn.f64 	%fd11, %fd9, %fd10;
	fma.rn.f64 	%fd12, %fd11, 0dBFE62E42FEFA39EF, %fd8;
	fma.rn.f64 	%fd13, %fd11, 0dBC7ABC9E3B39803F, %fd12;
	fma.rn.f64 	%fd14, %fd13, 0d3E5ADE1569CE2BDF, 0d3E928AF3FCA213EA;
	fma.rn.f64 	%fd15, %fd14, %fd13, 0d3EC71DEE62401315;
	fma.rn.f64 	%fd16, %fd15, %fd13, 0d3EFA01997C89EB71;
	fma.rn.f64 	%fd17, %fd16, %fd13, 0d3F2A01A014761F65;
	fma.rn.f64 	%fd18, %fd17, %fd13, 0d3F56C16C1852B7AF;
	fma.rn.f64 	%fd19, %fd18, %fd13, 0d3F81111111122322;
	fma.rn.f64 	%fd20, %fd19, %fd13, 0d3FA55555555502A1;
	fma.rn.f64 	%fd21, %fd20, %fd13, 0d3FC5555555555511;
	fma.rn.f64 	%fd22, %fd21, %fd13, 0d3FE000000000000B;
	fma.rn.f64 	%fd23, %fd22, %fd13, 0d3FF0000000000000;
	fma.rn.f64 	%fd24, %fd23, %fd13, 0d3FF0000000000000;
	{
	.reg .b32 %temp; 
	mov.b64 	{%r3, %temp}, %fd24;
	}
	{
	.reg .b32 %temp; 
	mov.b64 	{%temp, %r4}, %fd24;
	}
	shl.b32 	%r9, %r2, 20;
	add.s32 	%r10, %r9, %r4;
	mov.b64 	%fd31, {%r3, %r10};
	{
	.reg .b32 %temp; 
	mov.b64 	{%temp, %r11}, %fd8;
	}
	mov.b32 	%f2, %r11;
	abs.f32 	%f1, %f2;
	setp.lt.f32 	%p2, %f1, 0f4086232B;
	@%p2 bra 	$L__BB0_4;
	setp.gt.f64 	%p3, %fd1, 0d0000000000000000;
	mov.f64 	%fd25, 0d7FF0000000000000;
	sub.f64 	%fd26, %fd25, %fd1;
	selp.f64 	%fd31, 0d0000000000000000, %fd26, %p3;
	setp.geu.f32 	%p4, %f1, 0f40874800;
	@%p4 bra 	$L__BB0_4;
	shr.u32 	%r12, %r2, 31;
	add.s32 	%r13, %r2, %r12;
	shr.s32 	%r14, %r13, 1;
	shl.b32 	%r15, %r14, 20;
	add.s32 	%r16, %r4, %r15;
	mov.b64 	%fd27, {%r3, %r16};
	sub.s32 	%r17, %r2, %r14;
	shl.b32 	%r18, %r17, 20;
	add.s32 	%r19, %r18, 1072693248;
	mov.b32 	%r20, 0;
	mov.b64 	%fd28, {%r20, %r19};
	mul.f64 	%fd31, %fd28, %fd27;
$L__BB0_4:
	add.f64 	%fd29, %fd31, 0d3FF0000000000000;
	rcp.rn.f64 	%fd30, %fd29;
	cvta.to.global.u64 	%rd6, %rd2;
	add.s64 	%rd8, %rd6, %rd4;
	st.global.f64 	[%rd8], %fd30;
$L__BB0_5:
	ret;

}


// ===== COMPILED SASS (sm_100) =====

	.target	sm_100

	.elftype	@"ET_EXEC"


//--------------------- .note.nv.tkinfo           --------------------------
	.section	.note.nv.tkinfo,"",@"SHT_NOTE"
	.sectionflags	@"SHF_NOTE_NV_TKINFO"
	.tkinfo
        /*0018*/ 	.word	0x00000002
        /*0030*/ 	.string	""
        /*0030*/ 	.string	"ptxas"
        /*0030*/ 	.string	"Cuda compilation tools, release 13.0, V13.0.88"
        /*0030*/ 	.string	"Build cuda_13.0.r13.0/compiler.36424714_0"
        /*0030*/ 	.string	"-arch sm_100 -m 64 "



//--------------------- .note.nv.cuinfo           --------------------------
	.section	.note.nv.cuinfo,"",@"SHT_NOTE"
	.sectionflags	@"SHF_NOTE_NV_CUINFO"
        /*0018*/ 	.short	0x0002
        /*001a*/ 	.short	0x0064
        /*001c*/ 	.short	0x0082
	.zero		2


//--------------------- .nv.info                  --------------------------
	.section	.nv.info,"",@"SHT_CUDA_INFO"
	.align	4


	//----- nvinfo : EIATTR_REGCOUNT
	.align		4
        /*0000*/ 	.byte	0x04, 0x2f
        /*0002*/ 	.short	(.L_1 - .L_0)
	.align		4
.L_0:
        /*0004*/ 	.word	index@(_Z12score_kerneliPKddPd)
        /*0008*/ 	.word	0x0000000e


	//----- nvinfo : EIATTR_FRAME_SIZE
	.align		4
.L_1:
        /*000c*/ 	.byte	0x04, 0x11
        /*000e*/ 	.short	(.L_3 - .L_2)
	.align		4
.L_2:
        /*0010*/ 	.word	index@($__internal_0_$__cuda_sm20_dblrcp_rn_slowpath_v3)
        /*0014*/ 	.word	0x00000000


	//----- nvinfo : EIATTR_FRAME_SIZE
	.align		4
.L_3:
        /*0018*/ 	.byte	0x04, 0x11
        /*001a*/ 	.short	(.L_5 - .L_4)
	.align		4
.L_4:
        /*001c*/ 	.word	index@(_Z12score_kerneliPKddPd)
        /*0020*/ 	.word	0x00000000


	//----- nvinfo : EIATTR_MIN_STACK_SIZE
	.align		4
.L_5:
        /*0024*/ 	.byte	0x04, 0x12
        /*0026*/ 	.short	(.L_7 - .L_6)
	.align		4
.L_6:
        /*0028*/ 	.word	index@(_Z12score_kerneliPKddPd)
        /*002c*/ 	.word	0x00000000
.L_7:


//--------------------- .nv.compat                --------------------------
	.section	.nv.compat,"",@"SHT_CUDA_COMPAT_INFO"
	.align	4
        /*0000*/ 	.byte	0x02, 0x09, 0x00, 0x00, 0x02, 0x02, 0x01, 0x00, 0x02, 0x05, 0x05, 0x00, 0x03, 0x07, 0x01, 0x01
        /*0010*/ 	.byte	0x02, 0x03, 0x00, 0x00, 0x02, 0x06, 0x01, 0x00, 0x04, 0x0b, 0x08, 0x00, 0x01, 0x00, 0x00, 0x00
        /*0020*/ 	.byte	0x00, 0x00, 0x00, 0x00


//--------------------- .nv.info._Z12score_kerneliPKddPd --------------------------
	.section	.nv.info._Z12score_kerneliPKddPd,"",@"SHT_CUDA_INFO"
	.sectionflags	@""
	.align	4


	//----- nvinfo : EIATTR_CUDA_API_VERSION
	.align		4
        /*0000*/ 	.byte	0x04, 0x37
        /*0002*/ 	.short	(.L_9 - .L_8)
.L_8:
        /*0004*/ 	.word	0x00000082


	//----- nvinfo : EIATTR_KPARAM_INFO
	.align		4
.L_9:
        /*0008*/ 	.byte	0x04, 0x17
        /*000a*/ 	.short	(.L_11 - .L_10)
.L_10:
        /*000c*/ 	.word	0x00000000
        /*0010*/ 	.short	0x0003
        /*0012*/ 	.short	0x0018
        /*0014*/ 	.byte	0x00, 0xf5, 0x21, 0x00


	//----- nvinfo : EIATTR_KPARAM_INFO
	.align		4
.L_11:
        /*0018*/ 	.byte	0x04, 0x17
        /*001a*/ 	.short	(.L_13 - .L_12)
.L_12:
        /*001c*/ 	.word	0x00000000
        /*0020*/ 	.short	0x0002
        /*0022*/ 	.short	0x0010
        /*0024*/ 	.byte	0x00, 0xf0, 0x21, 0x00


	//----- nvinfo : EIATTR_KPARAM_INFO
	.align		4
.L_13:
        /*0028*/ 	.byte	0x04, 0x17
        /*002a*/ 	.short	(.L_15 - .L_14)
.L_14:
        /*002c*/ 	.word	0x00000000
        /*0030*/ 	.short	0x0001
        /*0032*/ 	.short	0x0008
        /*0034*/ 	.byte	0x00, 0xf5, 0x21, 0x00


	//----- nvinfo : EIATTR_KPARAM_INFO
	.align		4
.L_15:
        /*0038*/ 	.byte	0x04, 0x17
        /*003a*/ 	.short	(.L_17 - .L_16)
.L_16:
        /*003c*/ 	.word	0x00000000
        /*0040*/ 	.short	0x0000
        /*0042*/ 	.short	0x0000
        /*0044*/ 	.byte	0x00, 0xf0, 0x11, 0x00


	//----- nvinfo : EIATTR_SPARSE_MMA_MASK
	.align		4
.L_17:
        /*0048*/ 	.byte	0x03, 0x50
        /*004a*/ 	.short	0x0000


	//----- nvinfo : EIATTR_MAXREG_COUNT
	.align		4
        /*004c*/ 	.byte	0x03, 0x1b
        /*004e*/ 	.short	0x00ff


	//----- nvinfo : EIATTR_MERCURY_ISA_VERSION
	.align		4
        /*0050*/ 	.byte	0x03, 0x5f
        /*0052*/ 	.short	0x0101


	//----- nvinfo : EIATTR_VRC_CTA_INIT_COUNT
	.align		4
        /*0054*/ 	.byte	0x02, 0x4a
	.zero		1
	.zero		1


	//----- nvinfo : EIATTR_EXIT_INSTR_OFFSETS
	.align		4
        /*0058*/ 	.byte	0x04, 0x1c
        /*005a*/ 	.short	(.L_19 - .L_18)


	//   ....[0]....
.L_18:
        /*005c*/ 	.word	0x00000070


	//   ....[1]....
        /*0060*/ 	.word	0x000005d0


	//----- nvinfo : EIATTR_CRS_STACK_SIZE
	.align		4
.L_19:
        /*0064*/ 	.byte	0x04, 0x1e
        /*0066*/ 	.short	(.L_21 - .L_20)
.L_20:
        /*0068*/ 	.word	0x00000000


	//----- nvinfo : EIATTR_CBANK_PARAM_SIZE
	.align		4
.L_21:
        /*006c*/ 	.byte	0x03, 0x19
        /*006e*/ 	.short	0x0020


	//----- nvinfo : EIATTR_PARAM_CBANK
	.align		4
        /*0070*/ 	.byte	0x04, 0x0a
        /*0072*/ 	.short	(.L_23 - .L_22)
	.align		4
.L_22:
        /*0074*/ 	.word	index@(.nv.constant0._Z12score_kerneliPKddPd)
        /*0078*/ 	.short	0x0380
        /*007a*/ 	.short	0x0020


	//----- nvinfo : EIATTR_SW_WAR
	.align		4
.L_23:
        /*007c*/ 	.byte	0x04, 0x36
        /*007e*/ 	.short	(.L_25 - .L_24)
.L_24:
        /*0080*/ 	.word	0x00000008
.L_25:


//--------------------- .nv.callgraph             --------------------------
	.section	.nv.callgraph,"",@"SHT_CUDA_CALLGRAPH"
	.align	4
	.sectionentsize	8
	.align		4
        /*0000*/ 	.word	0x00000000
	.align		4
        /*0004*/ 	.word	0xffffffff
	.align		4
        /*0008*/ 	.word	0x00000000
	.align		4
        /*000c*/ 	.word	0xfffffffe
	.align		4
        /*0010*/ 	.word	0x00000000
	.align		4
        /*0014*/ 	.word	0xfffffffd
	.align		4
        /*0018*/ 	.word	0x00000000
	.align		4
        /*001c*/ 	.word	0xfffffffc


//--------------------- .text._Z12score_kerneliPKddPd --------------------------
	.section	.text._Z12score_kerneliPKddPd,"ax",@progbits
	.align	128
        .global         _Z12score_kerneliPKddPd
        .type           _Z12score_kerneliPKddPd,@function
        .size           _Z12score_kerneliPKddPd,(.L_x_9 - _Z12score_kerneliPKddPd)
        .other          _Z12score_kerneliPKddPd,@"STO_CUDA_ENTRY STV_DEFAULT"
_Z12score_kerneliPKddPd:
.text._Z12score_kerneliPKddPd:
[----:B------:R-:W-:Y:S01]  /*0000*/  LDC R1, c[0x0][0x37c] ;  /* 0x0000df00ff017b82 */ /* 0x000fe20000000800 */
[----:B------:R-:W0:Y:S07]  /*0010*/  S2R R0, SR_TID.X ;  /* 0x0000000000007919 */ /* 0x000e2e0000002100 */
[----:B------:R-:W0:Y:S01]  /*0020*/  S2UR UR4, SR_CTAID.X ;  /* 0x00000000000479c3 */ /* 0x000e220000002500 */
[----:B------:R-:W1:Y:S07]  /*0030*/  LDCU UR5, c[0x0][0x380] ;  /* 0x00007000ff0577ac */ /* 0x000e6e0008000800 */
[----:B------:R-:W0:Y:S02]  /*0040*/  LDC R3, c[0x0][0x360] ;  /* 0x0000d800ff037b82 */ /* 0x000e240000000800 */
[----:B0-----:R-:W-:-:S05]  /*0050*/  IMAD R0, R3, UR4, R0 ;  /* 0x0000000403007c24 */ /* 0x001fca000f8e0200 */
[----:B-1----:R-:W-:-:S13]  /*0060*/  ISETP.GE.AND P0, PT, R0, UR5, PT ;  /* 0x0000000500007c0c */ /* 0x002fda000bf06270 */
[----:B------:R-:W-:Y:S05]  /*0070*/  @P0 EXIT ;  /* 0x000000000000094d */ /* 0x000fea0003800000 */
[----:B------:R-:W0:Y:S01]  /*0080*/  LDC.64 R8, c[0x0][0x388] ;  /* 0x0000e200ff087b82 */ /* 0x000e220000000a00 */
[----:B------:R-:W1:Y:S01]  /*0090*/  LDCU.64 UR4, c[0x0][0x358] ;  /* 0x00006b00ff0477ac */ /* 0x000e620008000a00 */
[----:B------:R-:W2:Y:S01]  /*00a0*/  LDCU.64 UR6, c[0x0][0x390] ;  /* 0x00007200ff0677ac */ /* 0x000ea20008000a00 */
[----:B0-----:R-:W-:-:S05]  /*00b0*/  IMAD.WIDE.U32 R8, R0, 0x8, R8 ;  /* 0x0000000800087825 */ /* 0x001fca00078e0008 */
[----:B-1----:R-:W2:Y:S01]  /*00c0*/  LDG.E.64 R2, desc[UR4][R8.64] ;  /* 0x0000000408027981 */ /* 0x002ea2000c1e1b00 */
[----:B------:R-:W-:Y:S01]  /*00d0*/  IMAD.MOV.U32 R4, RZ, RZ, 0x652b82fe ;  /* 0x652b82feff047424 */ /* 0x000fe200078e00ff */
[----:B------:R-:W-:Y:S01]  /*00e0*/  BSSY.RECONVERGENT B0, `(.L_x_0) ;  /* 0x000003b000007945 */ /* 0x000fe20003800200 */
[----:B------:R-:W-:Y:S01]  /*00f0*/  IMAD.MOV.U32 R5, RZ, RZ, 0x3ff71547 ;  /* 0x3ff71547ff057424 */ /* 0x000fe200078e00ff */
[----:B--2---:R-:W-:Y:S01]  /*0100*/  DADD R2, R2, UR6 ;  /* 0x0000000602027e29 */ /* 0x004fe20008000000 */
[----:B------:R-:W-:Y:S01]  /*0110*/  UMOV UR6, 0xfefa39ef ;  /* 0xfefa39ef00067882 */ /* 0x000fe20000000000 */
[----:B------:R-:W-:-:S06]  /*0120*/  UMOV UR7, 0x3fe62e42 ;  /* 0x3fe62e4200077882 */ /* 0x000fcc0000000000 */
[----:B------:R-:W-:-:S08]  /*0130*/  DFMA R4, R2, -R4, 6.75539944105574400000e+15 ;  /* 0x433800000204742b */ /* 0x000fd00000000804 */
[----:B------:R-:W-:-:S08]  /*0140*/  DADD R6, R4, -6.75539944105574400000e+15 ;  /* 0xc338000004067429 */ /* 0x000fd00000000000 */
[----:B------:R-:W-:Y:S01]  /*0150*/  DFMA R10, R6, -UR6, -R2 ;  /* 0x80000006060a7c2b */ /* 0x000fe20008000802 */
[----:B------:R-:W-:Y:S01]  /*0160*/  UMOV UR6, 0x3b39803f ;  /* 0x3b39803f00067882 */ /* 0x000fe20000000000 */
[----:B------:R-:W-:-:S06]  /*0170*/  UMOV UR7, 0x3c7abc9e ;  /* 0x3c7abc9e00077882 */ /* 0x000fcc0000000000 */
[----:B------:R-:W-:Y:S01]  /*0180*/  DFMA R6, R6, -UR6, R10 ;  /* 0x8000000606067c2b */ /* 0x000fe2000800000a */
[----:B------:R-:W-:Y:S01]  /*0190*/  UMOV UR6, 0x69ce2bdf ;  /* 0x69ce2bdf00067882 */ /* 0x000fe20000000000 */
[----:B------:R-:W-:Y:S01]  /*01a0*/  IMAD.MOV.U32 R10, RZ, RZ, -0x35dec16 ;  /* 0xfca213eaff0a7424 */ /* 0x000fe200078e00ff */
[----:B------:R-:W-:Y:S01]  /*01b0*/  MOV R11, 0x3e928af3 ;  /* 0x3e928af3000b7802 */ /* 0x000fe20000000f00 */
[----:B------:R-:W-:-:S05]  /*01c0*/  UMOV UR7, 0x3e5ade15 ;  /* 0x3e5ade1500077882 */ /* 0x000fca0000000000 */
[----:B------:R-:W-:Y:S01]  /*01d0*/  DFMA R8, R6, UR6, R10 ;  /* 0x0000000606087c2b */ /* 0x000fe2000800000a */
[----:B------:R-:W-:Y:S01]  /*01e0*/  UMOV UR6, 0x62401315 ;  /* 0x6240131500067882 */ /* 0x000fe20000000000 */
[----:B------:R-:W-:Y:S01]  /*01f0*/  UMOV UR7, 0x3ec71dee ;  /* 0x3ec71dee00077882 */ /* 0x000fe20000000000 */
[----:B------:R-:W-:-:S05]  /*0200*/  DADD R10, -RZ, -R2 ;  /* 0x00000000ff0a7229 */ /* 0x000fca0000000902 */
[----:B------:R-:W-:Y:S01]  /*0210*/  DFMA R8, R6, R8, UR6 ;  /* 0x0000000606087e2b */ /* 0x000fe20008000008 */
[----:B------:R-:W-:Y:S01]  /*0220*/  UMOV UR6, 0x7c89eb71 ;  /* 0x7c89eb7100067882 */ /* 0x000fe20000000000 */
[----:B------:R-:W-:-:S03]  /*0230*/  UMOV UR7, 0x3efa0199 ;  /* 0x3efa019900077882 */ /* 0x000fc60000000000 */
[----:B------:R-:W-:-:S03]  /*0240*/  FSETP.GEU.AND P0, PT, |R11|, 4.1917929649353027344, PT ;  /* 0x4086232b0b00780b */ /* 0x000fc60003f0e200 */
[----:B------:R-:W-:Y:S01]  /*0250*/  DFMA R8, R6, R8, UR6 ;  /* 0x0000000606087e2b */ /* 0x000fe20008000008 */
[----:B------:R-:W-:Y:S01]  /*0260*/  UMOV UR6, 0x14761f65 ;  /* 0x14761f6500067882 */ /* 0x000fe20000000000 */
[----:B------:R-:W-:-:S06]  /*0270*/  UMOV UR7, 0x3f2a01a0 ;  /* 0x3f2a01a000077882 */ /* 0x000fcc0000000000 */
        /* <DEDUP_REMOVED lines=15> */
[----:B------:R-:W-:-:S08]  /*0370*/  DFMA R8, R6, R8, UR6 ;  /* 0x0000000606087e2b */ /* 0x000fd00008000008 */
[----:B------:R-:W-:-:S08]  /*0380*/  DFMA R8, R6, R8, 1 ;  /* 0x3ff000000608742b */ /* 0x000fd00000000008 */
[----:B------:R-:W-:-:S10]  /*0390*/  DFMA R8, R6, R8, 1 ;  /* 0x3ff000000608742b */ /* 0x000fd40000000008 */
[----:B------:R-:W-:Y:S02]  /*03a0*/  IMAD R7, R4, 0x100000, R9 ;  /* 0x0010000004077824 */ /* 0x000fe400078e0209 */
[----:B------:R-:W-:Y:S01]  /*03b0*/  IMAD.MOV.U32 R6, RZ, RZ, R8 ;  /* 0x000000ffff067224 */ /* 0x000fe200078e0008 */
[----:B------:R-:W-:Y:S06]  /*03c0*/  @!P0 BRA `(.L_x_1) ;  /* 0x0000000000308947 */ /* 0x000fec0003800000 */
[----:B------:R-:W-:Y:S01]  /*03d0*/  FSETP.GEU.AND P1, PT, |R11|, 4.2275390625, PT ;  /* 0x408748000b00780b */ /* 0x000fe20003f2e200 */
[C---:B------:R-:W-:Y:S02]  /*03e0*/  DADD R6, -R2.reuse, +INF ;  /* 0x7ff0000002067429 */ /* 0x040fe40000000100 */
[----:B------:R-:W-:-:S08]  /*03f0*/  DSETP.GT.AND P0, PT, R2, RZ, PT ;  /* 0x000000ff0200722a */ /* 0x000fd00003f04000 */
[----:B------:R-:W-:Y:S02]  /*0400*/  FSEL R6, R6, RZ, !P0 ;  /* 0x000000ff06067208 */ /* 0x000fe40004000000 */
[----:B------:R-:W-:Y:S02]  /*0410*/  @!P1 LEA.HI R5, R4, R4, RZ, 0x1 ;  /* 0x0000000404059211 */ /* 0x000fe400078f08ff */
[----:B------:R-:W-:Y:S02]  /*0420*/  FSEL R7, R7, RZ, !P0 ;  /* 0x000000ff07077208 */ /* 0x000fe40004000000 */
[----:B------:R-:W-:-:S04]  /*0430*/  @!P1 SHF.R.S32.HI R5, RZ, 0x1, R5 ;  /* 0x00000001ff059819 */ /* 0x000fc80000011405 */
[----:B------:R-:W-:Y:S01]  /*0440*/  @!P1 LEA R9, R5, R9, 0x14 ;  /* 0x0000000905099211 */ /* 0x000fe200078ea0ff */
[----:B------:R-:W-:-:S05]  /*0450*/  @!P1 IMAD.IADD R2, R4, 0x1, -R5 ;  /* 0x0000000104029824 */ /* 0x000fca00078e0a05 */
[----:B------:R-:W-:Y:S01]  /*0460*/  @!P1 LEA R3, R2, 0x3ff00000, 0x14 ;  /* 0x3ff0000002039811 */ /* 0x000fe200078ea0ff */
[----:B------:R-:W-:-:S06]  /*0470*/  @!P1 IMAD.MOV.U32 R2, RZ, RZ, RZ ;  /* 0x000000ffff029224 */ /* 0x000fcc00078e00ff */
[----:B------:R-:W-:-:S11]  /*0480*/  @!P1 DMUL R6, R8, R2 ;  /* 0x0000000208069228 */ /* 0x000fd60000000000 */
.L_x_1:
[----:B------:R-:W-:Y:S05]  /*0490*/  BSYNC.RECONVERGENT B0 ;  /* 0x0000000000007941 */ /* 0x000fea0003800200 */
.L_x_0:
[----:B------:R-:W-:Y:S01]  /*04a0*/  DADD R8, R6, 1 ;  /* 0x3ff0000006087429 */ /* 0x000fe20000000000 */
[----:B------:R-:W-:Y:S05]  /*04b0*/  BSSY.RECONVERGENT B0, `(.L_x_2) ;  /* 0x000000e000007945 */ /* 0x000fea0003800200 */
[----:B------:R-:W0:Y:S04]  /*04c0*/  MUFU.RCP64H R3, R9 ;  /* 0x0000000900037308 */ /* 0x000e280000001800 */
[----:B------:R-:W-:-:S05]  /*04d0*/  VIADD R2, R9, 0x300402 ;  /* 0x0030040209027836 */ /* 0x000fca0000000000 */
[----:B------:R-:W-:Y:S01]  /*04e0*/  FSETP.GEU.AND P0, PT, |R2|, 5.8789094863358348022e-39, PT ;  /* 0x004004020200780b */ /* 0x000fe20003f0e200 */
[----:B0-----:R-:W-:-:S08]  /*04f0*/  DFMA R4, -R8, R2, 1 ;  /* 0x3ff000000804742b */ /* 0x001fd00000000102 */
[----:B------:R-:W-:-:S08]  /*0500*/  DFMA R4, R4, R4, R4 ;  /* 0x000000040404722b */ /* 0x000fd00000000004 */
[----:B------:R-:W-:-:S08]  /*0510*/  DFMA R4, R2, R4, R2 ;  /* 0x000000040204722b */ /* 0x000fd00000000002 */
[----:B------:R-:W-:-:S08]  /*0520*/  DFMA R6, -R8, R4, 1 ;  /* 0x3ff000000806742b */ /* 0x000fd00000000104 */
[----:B------:R-:W-:Y:S01]  /*0530*/  DFMA R4, R4, R6, R4 ;  /* 0x000000060404722b */ /* 0x000fe20000000004 */
[----:B------:R-:W-:Y:S10]  /*0540*/  @P0 BRA `(.L_x_3) ;  /* 0x0000000000100947 */ /* 0x000ff40003800000 */
[----:B------:R-:W-:-:S05]  /*0550*/  LOP3.LUT R2, R9, 0x7fffffff, RZ, 0xc0, !PT ;  /* 0x7fffffff09027812 */ /* 0x000fca00078ec0ff */
[----:B------:R-:W-:Y:S01]  /*0560*/  VIADD R3, R2, 0xfff00000 ;  /* 0xfff0000002037836 */ /* 0x000fe20000000000 */
[----:B------:R-:W-:-:S07]  /*0570*/  MOV R2, 0x590 ;  /* 0x0000059000027802 */ /* 0x000fce0000000f00 */
[----:B------:R-:W-:Y:S05]  /*0580*/  CALL.REL.NOINC `($__internal_0_$__cuda_sm20_dblrcp_rn_slowpath_v3) ;  /* 0x0000000000147944 */ /* 0x000fea0003c00000 */
.L_x_3:
[----:B------:R-:W-:Y:S05]  /*0590*/  BSYNC.RECONVERGENT B0 ;  /* 0x0000000000007941 */ /* 0x000fea0003800200 */
.L_x_2:
[----:B------:R-:W0:Y:S02]  /*05a0*/  LDC.64 R2, c[0x0][0x398] ;  /* 0x0000e600ff027b82 */ /* 0x000e240000000a00 */
[----:B0-----:R-:W-:-:S05]  /*05b0*/  IMAD.WIDE.U32 R2, R0, 0x8, R2 ;  /* 0x0000000800027825 */ /* 0x001fca00078e0002 */
[----:B------:R-:W-:Y:S01]  /*05c0*/  STG.E.64 desc[UR4][R2.64], R4 ;  /* 0x0000000402007986 */ /* 0x000fe2000c101b04 */
[----:B------:R-:W-:Y:S05]  /*05d0*/  EXIT ;  /* 0x000000000000794d */ /* 0x000fea0003800000 */
        .weak           $__internal_0_$__cuda_sm20_dblrcp_rn_slowpath_v3
        .type           $__internal_0_$__cuda_sm20_dblrcp_rn_slowpath_v3,@function
        .size           $__internal_0_$__cuda_sm20_dblrcp_rn_slowpath_v3,(.L_x_9 - $__internal_0_$__cuda_sm20_dblrcp_rn_slowpath_v3)
$__internal_0_$__cuda_sm20_dblrcp_rn_slowpath_v3:
[----:B------:R-:W-:Y:S01]  /*05e0*/  MOV R4, R8 ;  /* 0x0000000800047202 */ /* 0x000fe20000000f00 */
[----:B------:R-:W-:Y:S01]  /*05f0*/  IMAD.MOV.U32 R5, RZ, RZ, R9 ;  /* 0x000000ffff057224 */ /* 0x000fe200078e0009 */
[----:B------:R-:W-:Y:S05]  /*0600*/  BSSY.RECONVERGENT B1, `(.L_x_4) ;  /* 0x0000025000017945 */ /* 0x000fea0003800200 */
[----:B------:R-:W-:-:S14]  /*0610*/  DSETP.GTU.AND P0, PT, |R4|, +INF , PT ;  /* 0x7ff000000400742a */ /* 0x000fdc0003f0c200 */
[----:B------:R-:W-:Y:S05]  /*0620*/  @P0 BRA `(.L_x_5) ;  /* 0x0000000000800947 */ /* 0x000fea0003800000 */
[----:B------:R-:W-:-:S05]  /*0630*/  LOP3.LUT R8, R9, 0x7fffffff, RZ, 0xc0, !PT ;  /* 0x7fffffff09087812 */ /* 0x000fca00078ec0ff */
[----:B------:R-:W-:-:S05]  /*0640*/  VIADD R6, R8, 0xffffffff ;  /* 0xffffffff08067836 */ /* 0x000fca0000000000 */
[----:B------:R-:W-:-:S13]  /*0650*/  ISETP.GE.U32.AND P0, PT, R6, 0x7fefffff, PT ;  /* 0x7fefffff0600780c */ /* 0x000fda0003f06070 */
[----:B------:R-:W-:Y:S01]  /*0660*/  @P0 LOP3.LUT R7, R5, 0x7ff00000, RZ, 0x3c, !PT ;  /* 0x7ff0000005070812 */ /* 0x000fe200078e3cff */
[----:B------:R-:W-:Y:S01]  /*0670*/  @P0 IMAD.MOV.U32 R6, RZ, RZ, RZ ;  /* 0x000000ffff060224 */ /* 0x000fe200078e00ff */
[----:B------:R-:W-:Y:S06]  /*0680*/  @P0 BRA `(.L_x_6) ;  /* 0x0000000000700947 */ /* 0x000fec0003800000 */
[----:B------:R-:W-:-:S13]  /*0690*/  ISETP.GE.U32.AND P0, PT, R8, 0x1000001, PT ;  /* 0x010000010800780c */ /* 0x000fda0003f06070 */
[----:B------:R-:W-:Y:S05]  /*06a0*/  @!P0 BRA `(.L_x_7) ;  /* 0x0000000000388947 */ /* 0x000fea0003800000 */
[----:B------:R-:W-:Y:S01]  /*06b0*/  IADD3 R7, PT, PT, R5, -0x3fe00000, RZ ;  /* 0xc020000005077810 */ /* 0x000fe20007ffe0ff */
[----:B------:R-:W-:Y:S02]  /*06c0*/  IMAD.MOV.U32 R6, RZ, RZ, R4 ;  /* 0x000000ffff067224 */ /* 0x000fe400078e0004 */
[----:B------:R-:W-:Y:S01]  /*06d0*/  IMAD.MOV.U32 R8, RZ, RZ, R3 ;  /* 0x000000ffff087224 */ /* 0x000fe200078e0003 */
[----:B------:R-:W0:Y:S05]  /*06e0*/  MUFU.RCP64H R9, R7 ;  /* 0x0000000700097308 */ /* 0x000e2a0000001800 */
[----:B0-----:R-:W-:-:S08]  /*06f0*/  DFMA R10, -R6, R8, 1 ;  /* 0x3ff00000060a742b */ /* 0x001fd00000000108 */
[----:B------:R-:W-:-:S08]  /*0700*/  DFMA R10, R10, R10, R10 ;  /* 0x0000000a0a0a722b */ /* 0x000fd0000000000a */
[----:B------:R-:W-:-:S08]  /*0710*/  DFMA R10, R8, R10, R8 ;  /* 0x0000000a080a722b */ /* 0x000fd00000000008 */
[----:B------:R-:W-:-:S08]  /*0720*/  DFMA R8, -R6, R10, 1 ;  /* 0x3ff000000608742b */ /* 0x000fd0000000010a */
[----:B------:R-:W-:-:S08]  /*0730*/  DFMA R8, R10, R8, R10 ;  /* 0x000000080a08722b */ /* 0x000fd0000000000a */
[----:B------:R-:W-:-:S08]  /*0740*/  DMUL R8, R8, 2.2250738585072013831e-308 ;  /* 0x0010000008087828 */ /* 0x000fd00000000000 */
[----:B------:R-:W-:-:S08]  /*0750*/  DFMA R4, -R4, R8, 1 ;  /* 0x3ff000000404742b */ /* 0x000fd00000000108 */
[----:B------:R-:W-:-:S08]  /*0760*/  DFMA R4, R4, R4, R4 ;  /* 0x000000040404722b */ /* 0x000fd00000000004 */
[----:B------:R-:W-:Y:S01]  /*0770*/  DFMA R6, R8, R4, R8 ;  /* 0x000000040806722b */ /* 0x000fe20000000008 */
[----:B------:R-:W-:Y:S10]  /*0780*/  BRA `(.L_x_6) ;  /* 0x0000000000307947 */ /* 0x000ff40003800000 */
.L_x_7:
[----:B------:R-:W-:Y:S01]  /*0790*/  DMUL R4, R4, 8.11296384146066816958e+31 ;  /* 0x4690000004047828 */ /* 0x000fe20000000000 */
[----:B------:R-:W-:-:S05]  /*07a0*/  MOV R6, R3 ;  /* 0x0000000300067202 */ /* 0x000fca0000000f00 */
[----:B------:R-:W0:Y:S02]  /*07b0*/  MUFU.RCP64H R7, R5 ;  /* 0x0000000500077308 */ /* 0x000e240000001800 */
[----:B0-----:R-:W-:-:S08]  /*07c0*/  DFMA R8, -R4, R6, 1 ;  /* 0x3ff000000408742b */ /* 0x001fd00000000106 */
[----:B------:R-:W-:-:S08]  /*07d0*/  DFMA R8, R8, R8, R8 ;  /* 0x000000080808722b */ /* 0x000fd00000000008 */
[----:B------:R-:W-:-:S08]  /*07e0*/  DFMA R8, R6, R8, R6 ;  /* 0x000000080608722b */ /* 0x000fd00000000006 */
[----:B------:R-:W-:-:S08]  /*07f0*/  DFMA R6, -R4, R8, 1 ;  /* 0x3ff000000406742b */ /* 0x000fd00000000108 */
[----:B------:R-:W-:-:S08]  /*0800*/  DFMA R6, R8, R6, R8 ;  /* 0x000000060806722b */ /* 0x000fd00000000008 */
[----:B------:R-:W-:Y:S01]  /*0810*/  DMUL R6, R6, 8.11296384146066816958e+31 ;  /* 0x4690000006067828 */ /* 0x000fe20000000000 */
[----:B------:R-:W-:Y:S10]  /*0820*/  BRA `(.L_x_6) ;  /* 0x0000000000087947 */ /* 0x000ff40003800000 */
.L_x_5:
[----:B------:R-:W-:Y:S01]  /*0830*/  LOP3.LUT R7, R5, 0x80000, RZ, 0xfc, !PT ;  /* 0x0008000005077812 */ /* 0x000fe200078efcff */
[----:B------:R-:W-:-:S07]  /*0840*/  IMAD.MOV.U32 R6, RZ, RZ, R4 ;  /* 0x000000ffff067224 */ /* 0x000fce00078e0004 */
.L_x_6:
[----:B------:R-:W-:Y:S05]  /*0850*/  BSYNC.RECONVERGENT B1 ;  /* 0x0000000000017941 */ /* 0x000fea0003800200 */
.L_x_4:
[----:B------:R-:W-:Y:S01]  /*0860*/  IMAD.MOV.U32 R3, RZ, RZ, 0x0 ;  /* 0x00000000ff037424 */ /* 0x000fe200078e00ff */
[----:B------:R-:W-:Y:S01]  /*0870*/  MOV R5, R7 ;  /* 0x0000000700057202 */ /* 0x000fe20000000f00 */
[----:B------:R-:W-:Y:S02]  /*0880*/  IMAD.MOV.U32 R4, RZ, RZ, R6 ;  /* 0x000000ffff047224 */ /* 0x000fe400078e0006 */
[----:B------:R-:W-:Y:S05]  /*0890*/  RET.REL.NODEC R2 `(_Z12score_kerneliPKddPd) ;  /* 0xfffffff402d87950 */ /* 0x000fea0003c3ffff */
.L_x_8:
[----:B------:R-:W-:-:S00]  /*08a0*/  BRA `(.L_x_8) ;  /* 0xfffffffc00fc7947 */ /* 0x000fc0000383ffff */
[----:B------:R-:W-:-:S00]  /*08b0*/  NOP ;  /* 0x0000000000007918 */ /* 0x000fc00000000000 */
        /* <DEDUP_REMOVED lines=12> */
.L_x_9:


//--------------------- .nv.shared.reserved.0     --------------------------
	.section	.nv.shared.reserved.0,"aw",@nobits
	.weak		__nv_reservedSMEM_offset_0_alias
	.size		__nv_reservedSMEM_offset_0_alias, 0, 64
	.other		__nv_reservedSMEM_offset_0_alias,@"STO_CUDA_RESERVED_SHARED STV_DEFAULT"
__nv_reservedSMEM_offset_0_alias:
	.zero		0
	.zero		64


//--------------------- .nv.constant0._Z12score_kerneliPKddPd --------------------------
	.section	.nv.constant0._Z12score_kerneliPKddPd,"a",@progbits
	.sectionflags	@""
	.align	4
.nv.constant0._Z12score_kerneliPKddPd:
	.zero		928


//--------------------- SYMBOLS --------------------------

	.type		.nv.reservedSmem.offset0,@object
	.size		.nv.reservedSmem.offset0,0x4
